//
// Generated by NVIDIA NVVM Compiler
//
// Compiler Build ID: CL-36424714
// Cuda compilation tools, release 13.0, V13.0.88
// Based on NVVM 20.0.0
//

.version 9.0
.target sm_100
.address_size 64

	// .globl	_Z9addKernelILi1024EEvPfiS0_i
// _ZZ9addKernelILi1024EEvPfiS0_iE4temp has been demoted

.visible .entry _Z9addKernelILi1024EEvPfiS0_i(
	.param .u64 .ptr .align 1 _Z9addKernelILi1024EEvPfiS0_i_param_0,
	.param .u32 _Z9addKernelILi1024EEvPfiS0_i_param_1,
	.param .u64 .ptr .align 1 _Z9addKernelILi1024EEvPfiS0_i_param_2,
	.param .u32 _Z9addKernelILi1024EEvPfiS0_i_param_3
)
{
	.reg .pred 	%p<56>;
	.reg .b32 	%r<48>;
	.reg .b32 	%f<92>;
	.reg .b64 	%rd<7>;
	// demoted variable
	.shared .align 4 .b8 _ZZ9addKernelILi1024EEvPfiS0_iE4temp[4096];
	ld.param.u64 	%rd3, [_Z9addKernelILi1024EEvPfiS0_i_param_0];
	ld.param.u32 	%r6, [_Z9addKernelILi1024EEvPfiS0_i_param_1];
	ld.param.u64 	%rd4, [_Z9addKernelILi1024EEvPfiS0_i_param_2];
	ld.param.u32 	%r7, [_Z9addKernelILi1024EEvPfiS0_i_param_3];
	cvta.to.global.u64 	%rd1, %rd4;
	mov.u32 	%r1, %tid.x;
	setp.ge.s32 	%p1, %r1, %r6;
	mov.f32 	%f90, 0f00000000;
	@%p1 bra 	$L__BB0_3;
	mov.u32 	%r2, %ntid.x;
	cvta.to.global.u64 	%rd2, %rd3;
	mov.f32 	%f90, 0f00000000;
	mov.u32 	%r47, %r1;
$L__BB0_2:
	mul.wide.s32 	%rd5, %r47, 4;
	add.s64 	%rd6, %rd2, %rd5;
	ld.global.f32 	%f9, [%rd6];
	add.f32 	%f90, %f90, %f9;
	add.s32 	%r47, %r47, %r2;
	setp.lt.s32 	%p2, %r47, %r6;
	@%p2 bra 	$L__BB0_2;
$L__BB0_3:
	shl.b32 	%r8, %r1, 2;
	mov.u32 	%r9, _ZZ9addKernelILi1024EEvPfiS0_iE4temp;
	add.s32 	%r5, %r9, %r8;
	st.shared.f32 	[%r5], %f90;
	bar.sync 	0;
	setp.eq.s32 	%p3, %r7, 2;
	@%p3 bra 	$L__BB0_50;
	setp.eq.s32 	%p4, %r7, 1;
	@%p4 bra 	$L__BB0_28;
	setp.ne.s32 	%p5, %r7, 0;
	@%p5 bra 	$L__BB0_54;
	and.b32  	%r30, %r1, 1;
	setp.eq.b32 	%p29, %r30, 1;
	@%p29 bra 	$L__BB0_8;
	ld.shared.f32 	%f58, [%r5+4];
	ld.shared.f32 	%f59, [%r5];
	add.f32 	%f60, %f58, %f59;
	st.shared.f32 	[%r5], %f60;
$L__BB0_8:
	bar.sync 	0;
	and.b32  	%r32, %r1, 3;
	setp.ne.s32 	%p30, %r32, 0;
	setp.gt.u32 	%p31, %r1, 1021;
	or.pred  	%p32, %p30, %p31;
	@%p32 bra 	$L__BB0_10;
	ld.shared.f32 	%f61, [%r5+8];
	ld.shared.f32 	%f62, [%r5];
	add.f32 	%f63, %f61, %f62;
	st.shared.f32 	[%r5], %f63;
$L__BB0_10:
	bar.sync 	0;
	and.b32  	%r34, %r1, 7;
	setp.ne.s32 	%p33, %r34, 0;
	setp.gt.u32 	%p34, %r1, 1019;
	or.pred  	%p35, %p33, %p34;
	@%p35 bra 	$L__BB0_12;
	ld.shared.f32 	%f64, [%r5+16];
	ld.shared.f32 	%f65, [%r5];
	add.f32 	%f66, %f64, %f65;
	st.shared.f32 	[%r5], %f66;
$L__BB0_12:
	bar.sync 	0;
	and.b32  	%r36, %r1, 15;
	setp.ne.s32 	%p36, %r36, 0;
	setp.gt.u32 	%p37, %r1, 1015;
	or.pred  	%p38, %p36, %p37;
	@%p38 bra 	$L__BB0_14;
	ld.shared.f32 	%f67, [%r5+32];
	ld.shared.f32 	%f68, [%r5];
	add.f32 	%f69, %f67, %f68;
	st.shared.f32 	[%r5], %f69;
$L__BB0_14:
	bar.sync 	0;
	and.b32  	%r38, %r1, 31;
	setp.ne.s32 	%p39, %r38, 0;
	setp.gt.u32 	%p40, %r1, 1007;
	or.pred  	%p41, %p39, %p40;
	@%p41 bra 	$L__BB0_16;
	ld.shared.f32 	%f70, [%r5+64];
	ld.shared.f32 	%f71, [%r5];
	add.f32 	%f72, %f70, %f71;
	st.shared.f32 	[%r5], %f72;
$L__BB0_16:
	bar.sync 	0;
	and.b32  	%r40, %r1, 63;
	setp.ne.s32 	%p42, %r40, 0;
	setp.gt.u32 	%p43, %r1, 991;
	or.pred  	%p44, %p42, %p43;
	@%p44 bra 	$L__BB0_18;
	ld.shared.f32 	%f73, [%r5+128];
	ld.shared.f32 	%f74, [%r5];
	add.f32 	%f75, %f73, %f74;
	st.shared.f32 	[%r5], %f75;
$L__BB0_18:
	bar.sync 	0;
	and.b32  	%r42, %r1, 127;
	setp.ne.s32 	%p45, %r42, 0;
	setp.gt.u32 	%p46, %r1, 959;
	or.pred  	%p47, %p45, %p46;
	@%p47 bra 	$L__BB0_20;
	ld.shared.f32 	%f76, [%r5+256];
	ld.shared.f32 	%f77, [%r5];
	add.f32 	%f78, %f76, %f77;
	st.shared.f32 	[%r5], %f78;
$L__BB0_20:
	bar.sync 	0;
	and.b32  	%r44, %r1, 255;
	setp.ne.s32 	%p48, %r44, 0;
	setp.gt.u32 	%p49, %r1, 895;
	or.pred  	%p50, %p48, %p49;
	@%p50 bra 	$L__BB0_22;
	ld.shared.f32 	%f79, [%r5+512];
	ld.shared.f32 	%f80, [%r5];
	add.f32 	%f81, %f79, %f80;
	st.shared.f32 	[%r5], %f81;
$L__BB0_22:
	bar.sync 	0;
	and.b32  	%r46, %r1, 511;
	setp.ne.s32 	%p51, %r46, 0;
	setp.gt.u32 	%p52, %r1, 767;
	or.pred  	%p53, %p51, %p52;
	@%p53 bra 	$L__BB0_24;
	ld.shared.f32 	%f82, [%r5+1024];
	ld.shared.f32 	%f83, [%r5];
	add.f32 	%f84, %f82, %f83;
	st.shared.f32 	[%r5], %f84;
$L__BB0_24:
	bar.sync 	0;
	setp.ne.s32 	%p54, %r1, 0;
	@%p54 bra 	$L__BB0_26;
	ld.shared.f32 	%f85, [_ZZ9addKernelILi1024EEvPfiS0_iE4temp+2048];
	ld.shared.f32 	%f86, [%r5];
	add.f32 	%f87, %f85, %f86;
	st.shared.f32 	[%r5], %f87;
$L__BB0_26:
	setp.ne.s32 	%p55, %r1, 0;
	bar.sync 	0;
	@%p55 bra 	$L__BB0_54;
	ld.shared.f32 	%f88, [_ZZ9addKernelILi1024EEvPfiS0_iE4temp];
	st.global.f32 	[%rd1], %f88;
	bra.uni 	$L__BB0_54;
$L__BB0_28:
	setp.gt.u32 	%p18, %r1, 511;
	@%p18 bra 	$L__BB0_30;
	ld.shared.f32 	%f27, [%r5+2048];
	ld.shared.f32 	%f28, [%r5];
	add.f32 	%f29, %f27, %f28;
	st.shared.f32 	[%r5], %f29;
$L__BB0_30:
	bar.sync 	0;
	setp.gt.u32 	%p19, %r1, 255;
	@%p19 bra 	$L__BB0_32;
	ld.shared.f32 	%f30, [%r5+1024];
	ld.shared.f32 	%f31, [%r5];
	add.f32 	%f32, %f30, %f31;
	st.shared.f32 	[%r5], %f32;
$L__BB0_32:
	bar.sync 	0;
	setp.gt.u32 	%p20, %r1, 127;
	@%p20 bra 	$L__BB0_34;
	ld.shared.f32 	%f33, [%r5+512];
	ld.shared.f32 	%f34, [%r5];
	add.f32 	%f35, %f33, %f34;
	st.shared.f32 	[%r5], %f35;
$L__BB0_34:
	bar.sync 	0;
	setp.gt.u32 	%p21, %r1, 63;
	@%p21 bra 	$L__BB0_36;
	ld.shared.f32 	%f36, [%r5+256];
	ld.shared.f32 	%f37, [%r5];
	add.f32 	%f38, %f36, %f37;
	st.shared.f32 	[%r5], %f38;
$L__BB0_36:
	bar.sync 	0;
	setp.gt.u32 	%p22, %r1, 31;
	@%p22 bra 	$L__BB0_38;
	ld.shared.f32 	%f39, [%r5+128];
	ld.shared.f32 	%f40, [%r5];
	add.f32 	%f41, %f39, %f40;
	st.shared.f32 	[%r5], %f41;
$L__BB0_38:
	bar.sync 	0;
	setp.gt.u32 	%p23, %r1, 15;
	@%p23 bra 	$L__BB0_40;
	ld.shared.f32 	%f42, [%r5+64];
	ld.shared.f32 	%f43, [%r5];
	add.f32 	%f44, %f42, %f43;
	st.shared.f32 	[%r5], %f44;
$L__BB0_40:
	bar.sync 	0;
	setp.gt.u32 	%p24, %r1, 7;
	@%p24 bra 	$L__BB0_42;
	ld.shared.f32 	%f45, [%r5+32];
	ld.shared.f32 	%f46, [%r5];
	add.f32 	%f47, %f45, %f46;
	st.shared.f32 	[%r5], %f47;
$L__BB0_42:
	bar.sync 	0;
	setp.gt.u32 	%p25, %r1, 3;
	@%p25 bra 	$L__BB0_44;
	ld.shared.f32 	%f48, [%r5+16];
	ld.shared.f32 	%f49, [%r5];
	add.f32 	%f50, %f48, %f49;
	st.shared.f32 	[%r5], %f50;
$L__BB0_44:
	bar.sync 	0;
	setp.gt.u32 	%p26, %r1, 1;
	@%p26 bra 	$L__BB0_46;
	ld.shared.f32 	%f51, [%r5+8];
	ld.shared.f32 	%f52, [%r5];
	add.f32 	%f53, %f51, %f52;
	st.shared.f32 	[%r5], %f53;
$L__BB0_46:
	bar.sync 	0;
	setp.ne.s32 	%p27, %r1, 0;
	@%p27 bra 	$L__BB0_48;
	ld.shared.f32 	%f54, [_ZZ9addKernelILi1024EEvPfiS0_iE4temp+4];
	ld.shared.f32 	%f55, [%r5];
	add.f32 	%f56, %f54, %f55;
	st.shared.f32 	[%r5], %f56;
$L__BB0_48:
	setp.ne.s32 	%p28, %r1, 0;
	bar.sync 	0;
	@%p28 bra 	$L__BB0_54;
	ld.shared.f32 	%f57, [_ZZ9addKernelILi1024EEvPfiS0_iE4temp];
	st.global.f32 	[%rd1], %f57;
	bra.uni 	$L__BB0_54;
$L__BB0_50:
	ld.shared.f32 	%f10, [%r5];
	mov.b32 	%r10, %f10;
	shfl.sync.down.b32	%r11|%p6, %r10, 16, 31, -1;
	mov.b32 	%f11, %r11;
	add.f32 	%f12, %f10, %f11;
	mov.b32 	%r12, %f12;
	shfl.sync.down.b32	%r13|%p7, %r12, 8, 31, -1;
	mov.b32 	%f13, %r13;
	add.f32 	%f14, %f12, %f13;
	mov.b32 	%r14, %f14;
	shfl.sync.down.b32	%r15|%p8, %r14, 4, 31, -1;
	mov.b32 	%f15, %r15;
	add.f32 	%f16, %f14, %f15;
	mov.b32 	%r16, %f16;
	shfl.sync.down.b32	%r17|%p9, %r16, 2, 31, -1;
	mov.b32 	%f17, %r17;
	add.f32 	%f18, %f16, %f17;
	mov.b32 	%r18, %f18;
	shfl.sync.down.b32	%r19|%p10, %r18, 1, 31, -1;
	mov.b32 	%f19, %r19;
	add.f32 	%f91, %f18, %f19;
	bar.sync 	0;
	setp.gt.u32 	%p11, %r1, 31;
	@%p11 bra 	$L__BB0_52;
	shfl.sync.down.b32	%r20|%p12, %r21, 16, 31, -1;
	mov.b32 	%r22, 2143289344;
	shfl.sync.down.b32	%r23|%p13, %r22, 8, 31, -1;
	mov.b32 	%f20, %r23;
	add.f32 	%f21, %f20, 0f7FC00000;
	mov.b32 	%r24, %f21;
	shfl.sync.down.b32	%r25|%p14, %r24, 4, 31, -1;
	mov.b32 	%f22, %r25;
	add.f32 	%f23, %f21, %f22;
	mov.b32 	%r26, %f23;
	shfl.sync.down.b32	%r27|%p15, %r26, 2, 31, -1;
	mov.b32 	%f24, %r27;
	add.f32 	%f25, %f23, %f24;
	mov.b32 	%r28, %f25;
	shfl.sync.down.b32	%r29|%p16, %r28, 1, 31, -1;
	mov.b32 	%f26, %r29;
	add.f32 	%f91, %f25, %f26;
$L__BB0_52:
	bar.sync 	0;
	setp.ne.s32 	%p17, %r1, 0;
	@%p17 bra 	$L__BB0_54;
	st.global.f32 	[%rd1], %f91;
$L__BB0_54:
	ret;

}


// ===== COMPILED SASS (sm_100) =====

	.target	sm_100

	.elftype	@"ET_EXEC"


//--------------------- .note.nv.tkinfo           --------------------------
	.section	.note.nv.tkinfo,"",@"SHT_NOTE"
	.sectionflags	@"SHF_NOTE_NV_TKINFO"
	.tkinfo
        /*0018*/ 	.word	0x00000002
        /*0030*/ 	.string	""
        /*0030*/ 	.string	"ptxas"
        /*0030*/ 	.string	"Cuda compilation tools, release 13.0, V13.0.88"
        /*0030*/ 	.string	"Build cuda_13.0.r13.0/compiler.36424714_0"
        /*0030*/ 	.string	"-arch sm_100 -m 64 "



//--------------------- .note.nv.cuinfo           --------------------------
	.section	.note.nv.cuinfo,"",@"SHT_NOTE"
	.sectionflags	@"SHF_NOTE_NV_CUINFO"
        /*0018*/ 	.short	0x0002
        /*001a*/ 	.short	0x0064
        /*001c*/ 	.short	0x0082
	.zero		2


//--------------------- .nv.info                  --------------------------
	.section	.nv.info,"",@"SHT_CUDA_INFO"
	.align	4


	//----- nvinfo : EIATTR_REGCOUNT
	.align		4
        /*0000*/ 	.byte	0x04, 0x2f
        /*0002*/ 	.short	(.L_1 - .L_0)
	.align		4
.L_0:
        /*0004*/ 	.word	index@(_Z9addKernelILi1024EEvPfiS0_i)
        /*0008*/ 	.word	0x0000000c


	//----- nvinfo : EIATTR_FRAME_SIZE
	.align		4
.L_1:
        /*000c*/ 	.byte	0x04, 0x11
        /*000e*/ 	.short	(.L_3 - .L_2)
	.align		4
.L_2:
        /*0010*/ 	.word	index@(_Z9addKernelILi1024EEvPfiS0_i)
        /*0014*/ 	.word	0x00000000


	//----- nvinfo : EIATTR_MIN_STACK_SIZE
	.align		4
.L_3:
        /*0018*/ 	.byte	0x04, 0x12
        /*001a*/ 	.short	(.L_5 - .L_4)
	.align		4
.L_4:
        /*001c*/ 	.word	index@(_Z9addKernelILi1024EEvPfiS0_i)
        /*0020*/ 	.word	0x00000000
.L_5:


//--------------------- .nv.compat                --------------------------
	.section	.nv.compat,"",@"SHT_CUDA_COMPAT_INFO"
	.align	4
        /*0000*/ 	.byte	0x02, 0x09, 0x00, 0x00, 0x02, 0x02, 0x01, 0x00, 0x02, 0x05, 0x05, 0x00, 0x03, 0x07, 0x01, 0x01
        /*0010*/ 	.byte	0x02, 0x03, 0x00, 0x00, 0x02, 0x06, 0x01, 0x00, 0x04, 0x0b, 0x08, 0x00, 0x09, 0x00, 0x00, 0x00
        /*0020*/ 	.byte	0x00, 0x00, 0x00, 0x00


//--------------------- .nv.info._Z9addKernelILi1024EEvPfiS0_i --------------------------
	.section	.nv.info._Z9addKernelILi1024EEvPfiS0_i,"",@"SHT_CUDA_INFO"
	.sectionflags	@""
	.align	4


	//----- nvinfo : EIATTR_CUDA_API_VERSION
	.align		4
        /*0000*/ 	.byte	0x04, 0x37
        /*0002*/ 	.short	(.L_7 - .L_6)
.L_6:
        /*0004*/ 	.word	0x00000082


	//----- nvinfo : EIATTR_KPARAM_INFO
	.align		4
.L_7:
        /*0008*/ 	.byte	0x04, 0x17
        /*000a*/ 	.short	(.L_9 - .L_8)
.L_8:
        /*000c*/ 	.word	0x00000000
        /*0010*/ 	.short	0x0003
        /*0012*/ 	.short	0x0018
        /*0014*/ 	.byte	0x00, 0xf0, 0x11, 0x00


	//----- nvinfo : EIATTR_KPARAM_INFO
	.align		4
.L_9:
        /*0018*/ 	.byte	0x04, 0x17
        /*001a*/ 	.short	(.L_11 - .L_10)
.L_10:
        /*001c*/ 	.word	0x00000000
        /*0020*/ 	.short	0x0002
        /*0022*/ 	.short	0x0010
        /*0024*/ 	.byte	0x00, 0xf5, 0x21, 0x00


	//----- nvinfo : EIATTR_KPARAM_INFO
	.align		4
.L_11:
        /*0028*/ 	.byte	0x04, 0x17
        /*002a*/ 	.short	(.L_13 - .L_12)
.L_12:
        /*002c*/ 	.word	0x00000000
        /*0030*/ 	.short	0x0001
        /*0032*/ 	.short	0x0008
        /*0034*/ 	.byte	0x00, 0xf0, 0x11, 0x00


	//----- nvinfo : EIATTR_KPARAM_INFO
	.align		4
.L_13:
        /*0038*/ 	.byte	0x04, 0x17
        /*003a*/ 	.short	(.L_15 - .L_14)
.L_14:
        /*003c*/ 	.word	0x00000000
        /*0040*/ 	.short	0x0000
        /*0042*/ 	.short	0x0000
        /*0044*/ 	.byte	0x00, 0xf5, 0x21, 0x00


	//----- nvinfo : EIATTR_SPARSE_MMA_MASK
	.align		4
.L_15:
        /*0048*/ 	.byte	0x03, 0x50
        /*004a*/ 	.short	0x0000


	//----- nvinfo : EIATTR_MAXREG_COUNT
	.align		4
        /*004c*/ 	.byte	0x03, 0x1b
        /*004e*/ 	.short	0x00ff


	//----- nvinfo : EIATTR_NUM_BARRIERS
	.align		4
        /*0050*/ 	.byte	0x02, 0x4c
        /*0052*/ 	.byte	0x01
	.zero		1


	//----- nvinfo : EIATTR_MERCURY_ISA_VERSION
	.align		4
        /*0054*/ 	.byte	0x03, 0x5f
        /*0056*/ 	.short	0x0101


	//----- nvinfo : EIATTR_COOP_GROUP_MASK_REGIDS
	.align		4
        /*0058*/ 	.byte	0x04, 0x29
        /*005a*/ 	.short	(.L_17 - .L_16)


	//   ....[0]....
.L_16:
        /*005c*/ 	.word	0xffffffff


	//   ....[1]....
        /*0060*/ 	.word	0xffffffff


	//   ....[2]....
        /*0064*/ 	.word	0xffffffff


	//   ....[3]....
        /*0068*/ 	.word	0xffffffff


	//   ....[4]....
        /*006c*/ 	.word	0xffffffff


	//   ....[5]....
        /*0070*/ 	.word	0xffffffff


	//   ....[6]....
        /*0074*/ 	.word	0xffffffff


	//   ....[7]....
        /*0078*/ 	.word	0xffffffff


	//   ....[8]....
        /*007c*/ 	.word	0xffffffff


	//   ....[9]....
        /*0080*/ 	.word	0x05000005


	//   ....[10]....
        /*0084*/ 	.word	0x05000005


	//   ....[11]....
        /*0088*/ 	.word	0x05000005


	//   ....[12]....
        /*008c*/ 	.word	0x05000005


	//   ....[13]....
        /*0090*/ 	.word	0x05000005


	//----- nvinfo : EIATTR_COOP_GROUP_INSTR_OFFSETS
	.align		4
.L_17:
        /*0094*/ 	.byte	0x04, 0x28
        /*0096*/ 	.short	(.L_19 - .L_18)


	//   ....[0]....
.L_18:
        /*0098*/ 	.word	0x00000b00


	//   ....[1]....
        /*009c*/ 	.word	0x00000b20


	//   ....[2]....
        /*00a0*/ 	.word	0x00000b40


	//   ....[3]....
        /*00a4*/ 	.word	0x00000b60


	//   ....[4]....
        /*00a8*/ 	.word	0x00000b80


	//   ....[5]....
        /*00ac*/ 	.word	0x00000c00


	//   ....[6]....
        /*00b0*/ 	.word	0x00000c20


	//   ....[7]....
        /*00b4*/ 	.word	0x00000c40


	//   ....[8]....
        /*00b8*/ 	.word	0x00000c60


	//   ....[9]....
        /*00bc*/ 	.word	0x00000d40


	//   ....[10]....
        /*00c0*/ 	.word	0x00000dd0


	//   ....[11]....
        /*00c4*/ 	.word	0x00000e60


	//   ....[12]....
        /*00c8*/ 	.word	0x00000ed0


	//   ....[13]....
        /*00cc*/ 	.word	0x00000f40


	//----- nvinfo : EIATTR_VRC_CTA_INIT_COUNT
	.align		4
.L_19:
        /*00d0*/ 	.byte	0x02, 0x4a
	.zero		1
	.zero		1


	//----- nvinfo : EIATTR_EXIT_INSTR_OFFSETS
	.align		4
        /*00d4*/ 	.byte	0x04, 0x1c
        /*00d6*/ 	.short	(.L_21 - .L_20)


	//   ....[0]....
.L_20:
        /*00d8*/ 	.word	0x00000210


	//   ....[1]....
        /*00dc*/ 	.word	0x00000670


	//   ....[2]....
        /*00e0*/ 	.word	0x000006b0


	//   ....[3]....
        /*00e4*/ 	.word	0x00000a80


	//   ....[4]....
        /*00e8*/ 	.word	0x00000ac0


	//   ....[5]....
        /*00ec*/ 	.word	0x00000cb0


	//   ....[6]....
        /*00f0*/ 	.word	0x00000ce0


	//----- nvinfo : EIATTR_INDIRECT_BRANCH_TARGETS
	.align		4
.L_21:
        /*00f4*/ 	.byte	0x04, 0x34
        /*00f6*/ 	.short	(.L_23 - .L_22)


	//   ....[0]....
.L_22:
        /*00f8*/ 	.word	.L_x_15@srel
        /*00fc*/ 	.short	0x0
        /*00fe*/ 	.short	0x0
        /*0100*/ 	.word	0x3
        /*0104*/ 	.word	.L_x_16@srel
        /*0108*/ 	.word	.L_x_17@srel
        /*010c*/ 	.word	.L_x_18@srel


	//----- nvinfo : EIATTR_CRS_STACK_SIZE
	.align		4
.L_23:
        /*0110*/ 	.byte	0x04, 0x1e
        /*0112*/ 	.short	(.L_25 - .L_24)
.L_24:
        /*0114*/ 	.word	0x00000000


	//----- nvinfo : EIATTR_CBANK_PARAM_SIZE
	.align		4
.L_25:
        /*0118*/ 	.byte	0x03, 0x19
        /*011a*/ 	.short	0x001c


	//----- nvinfo : EIATTR_PARAM_CBANK
	.align		4
        /*011c*/ 	.byte	0x04, 0x0a
        /*011e*/ 	.short	(.L_27 - .L_26)
	.align		4
.L_26:
        /*0120*/ 	.word	index@(.nv.constant0._Z9addKernelILi1024EEvPfiS0_i)
        /*0124*/ 	.short	0x0380
        /*0126*/ 	.short	0x001c


	//----- nvinfo : EIATTR_SW_WAR
	.align		4
.L_27:
        /*0128*/ 	.byte	0x04, 0x36
        /*012a*/ 	.short	(.L_29 - .L_28)
.L_28:
        /*012c*/ 	.word	0x00000008
.L_29:


//--------------------- .nv.callgraph             --------------------------
	.section	.nv.callgraph,"",@"SHT_CUDA_CALLGRAPH"
	.align	4
	.sectionentsize	8
	.align		4
        /*0000*/ 	.word	0x00000000
	.align		4
        /*0004*/ 	.word	0xffffffff
	.align		4
        /*0008*/ 	.word	0x00000000
	.align		4
        /*000c*/ 	.word	0xfffffffe
	.align		4
        /*0010*/ 	.word	0x00000000
	.align		4
        /*0014*/ 	.word	0xfffffffd
	.align		4
        /*0018*/ 	.word	0x00000000
	.align		4
        /*001c*/ 	.word	0xfffffffc


//--------------------- .nv.constant2._Z9addKernelILi1024EEvPfiS0_i --------------------------
	.section	.nv.constant2._Z9addKernelILi1024EEvPfiS0_i,"a",@progbits
	.sectionflags	@""
	.align	4
.nv.constant2._Z9addKernelILi1024EEvPfiS0_i:
        /*0000*/ 	.byte	0xc0, 0x06, 0x00, 0x00, 0xd0, 0x0a, 0x00, 0x00, 0x00, 0x02, 0x00, 0x00


//--------------------- .text._Z9addKernelILi1024EEvPfiS0_i --------------------------
	.section	.text._Z9addKernelILi1024EEvPfiS0_i,"ax",@progbits
	.align	128
        .global         _Z9addKernelILi1024EEvPfiS0_i
        .type           _Z9addKernelILi1024EEvPfiS0_i,@function
        .size           _Z9addKernelILi1024EEvPfiS0_i,(.L_x_19 - _Z9addKernelILi1024EEvPfiS0_i)
        .other          _Z9addKernelILi1024EEvPfiS0_i,@"STO_CUDA_ENTRY STV_DEFAULT"
_Z9addKernelILi1024EEvPfiS0_i:
.text._Z9addKernelILi1024EEvPfiS0_i:
[----:B------:R-:W-:Y:S01]  /*0000*/  LDC R1, c[0x0][0x37c] ;  /* 0x0000df00ff017b82 */ /* 0x000fe20000000800 */
[----:B------:R-:W0:Y:S01]  /*0010*/  S2R R0, SR_TID.X ;  /* 0x0000000000007919 */ /* 0x000e220000002100 */
[----:B------:R-:W0:Y:S06]  /*0020*/  LDCU UR4, c[0x0][0x388] ;  /* 0x00007100ff0477ac */ /* 0x000e2c0008000800 */
[----:B------:R-:W1:Y:S01]  /*0030*/  LDC R8, c[0x0][0x398] ;  /* 0x0000e600ff087b82 */ /* 0x000e620000000800 */
[----:B------:R-:W-:Y:S01]  /*0040*/  BSSY.RECONVERGENT B0, `(.L_x_0) ;  /* 0x000000f000007945 */ /* 0x000fe20003800200 */
[----:B------:R-:W-:Y:S01]  /*0050*/  IMAD.MOV.U32 R7, RZ, RZ, RZ ;  /* 0x000000ffff077224 */ /* 0x000fe200078e00ff */
[----:B------:R-:W2:Y:S01]  /*0060*/  LDCU.64 UR6, c[0x0][0x358] ;  /* 0x00006b00ff0677ac */ /* 0x000ea20008000a00 */
[----:B0-----:R-:W-:-:S13]  /*0070*/  ISETP.GE.AND P0, PT, R0, UR4, PT ;  /* 0x0000000400007c0c */ /* 0x001fda000bf06270 */
[----:B--2---:R-:W-:Y:S05]  /*0080*/  @P0 BRA `(.L_x_1) ;  /* 0x0000000000280947 */ /* 0x004fea0003800000 */
[----:B------:R-:W0:Y:S01]  /*0090*/  LDC R6, c[0x0][0x360] ;  /* 0x0000d800ff067b82 */ /* 0x000e220000000800 */
[----:B------:R-:W-:Y:S01]  /*00a0*/  IMAD.MOV.U32 R7, RZ, RZ, RZ ;  /* 0x000000ffff077224 */ /* 0x000fe200078e00ff */
[----:B------:R-:W-:-:S06]  /*00b0*/  MOV R9, R0 ;  /* 0x0000000000097202 */ /* 0x000fcc0000000f00 */
[----:B------:R-:W2:Y:S02]  /*00c0*/  LDC.64 R4, c[0x0][0x380] ;  /* 0x0000e000ff047b82 */ /* 0x000ea40000000a00 */
.L_x_2:
[----:B--2---:R-:W-:-:S06]  /*00d0*/  IMAD.WIDE R2, R9, 0x4, R4 ;  /* 0x0000000409027825 */ /* 0x004fcc00078e0204 */
[----:B------:R-:W2:Y:S01]  /*00e0*/  LDG.E R2, desc[UR6][R2.64] ;  /* 0x0000000602027981 */ /* 0x000ea2000c1e1900 */
[----:B0-----:R-:W-:-:S05]  /*00f0*/  IMAD.IADD R9, R6, 0x1, R9 ;  /* 0x0000000106097824 */ /* 0x001fca00078e0209 */
[----:B------:R-:W-:Y:S01]  /*0100*/  ISETP.GE.AND P0, PT, R9, UR4, PT ;  /* 0x0000000409007c0c */ /* 0x000fe2000bf06270 */
[----:B--2---:R-:W-:-:S12]  /*0110*/  FADD R7, R2, R7 ;  /* 0x0000000702077221 */ /* 0x004fd80000000000 */
[----:B------:R-:W-:Y:S05]  /*0120*/  @!P0 BRA `(.L_x_2) ;  /* 0xfffffffc00e88947 */ /* 0x000fea000383ffff */
.L_x_1:
[----:B------:R-:W-:Y:S05]  /*0130*/  BSYNC.RECONVERGENT B0 ;  /* 0x0000000000007941 */ /* 0x000fea0003800200 */
.L_x_0:
[----:B------:R-:W-:Y:S01]  /*0140*/  MOV R3, 0xffffffff ;  /* 0xffffffff00037802 */ /* 0x000fe20000000f00 */
[----:B------:R-:W0:Y:S01]  /*0150*/  S2UR UR5, SR_CgaCtaId ;  /* 0x00000000000579c3 */ /* 0x000e220000008800 */
[----:B------:R-:W-:Y:S02]  /*0160*/  UMOV UR4, 0x400 ;  /* 0x0000040000047882 */ /* 0x000fe40000000000 */
[----:B-1----:R-:W-:-:S05]  /*0170*/  VIADDMNMX.U32 R2, R8, R3, 0x2, PT ;  /* 0x0000000208027446 */ /* 0x002fca0003800003 */
[----:B------:R-:W-:-:S04]  /*0180*/  IMAD.SHL.U32 R3, R2, 0x4, RZ ;  /* 0x0000000402037824 */ /* 0x000fc800078e00ff */
[----:B------:R-:W1:Y:S01]  /*0190*/  LDC R4, c[0x2][R3] ;  /* 0x0080000003047b82 */ /* 0x000e620000000800 */
[----:B0-----:R-:W-:-:S06]  /*01a0*/  ULEA UR4, UR5, UR4, 0x18 ;  /* 0x0000000405047291 */ /* 0x001fcc000f8ec0ff */
[----:B------:R-:W-:-:S05]  /*01b0*/  LEA R2, R0, UR4, 0x2 ;  /* 0x0000000400027c11 */ /* 0x000fca000f8e10ff */
[----:B------:R0:W-:Y:S01]  /*01c0*/  STS [R2], R7 ;  /* 0x0000000702007388 */ /* 0x0001e20000000800 */
[----:B-1----:R-:W-:Y:S01]  /*01d0*/  SHF.R.S32.HI R5, RZ, 0x1f, R4 ;  /* 0x0000001fff057819 */ /* 0x002fe20000011404 */
[----:B------:R-:W-:Y:S06]  /*01e0*/  BAR.SYNC.DEFER_BLOCKING 0x0 ;  /* 0x0000000000007b1d */ /* 0x000fec0000010000 */
.L_x_15:
[----:B0-----:R-:W-:Y:S05]  /*01f0*/  BRX R4 -0x200                                  (*"BRANCH_TARGETS .L_x_16,.L_x_17,.L_x_18"*) ;  /* 0xfffffffc04807949 */ /* 0x001fea000383ffff */
.L_x_18:
[----:B------:R-:W-:-:S13]  /*0200*/  ISETP.NE.AND P0, PT, R8, RZ, PT ;  /* 0x000000ff0800720c */ /* 0x000fda0003f05270 */
[----:B------:R-:W-:Y:S05]  /*0210*/  @P0 EXIT ;  /* 0x000000000000094d */ /* 0x000fea0003800000 */
[C---:B------:R-:W-:Y:S02]  /*0220*/  LOP3.LUT R3, R0.reuse, 0x1, RZ, 0xc0, !PT ;  /* 0x0000000100037812 */ /* 0x040fe400078ec0ff */
[C---:B------:R-:W-:Y:S02]  /*0230*/  LOP3.LUT P1, RZ, R0.reuse, 0x3, RZ, 0xc0, !PT ;  /* 0x0000000300ff7812 */ /* 0x040fe4000782c0ff */
[----:B------:R-:W-:Y:S02]  /*0240*/  ISETP.NE.U32.AND P0, PT, R3, 0x1, PT ;  /* 0x000000010300780c */ /* 0x000fe40003f05070 */
[----:B------:R-:W-:-:S11]  /*0250*/  ISETP.GT.U32.OR P1, PT, R0, 0x3fd, P1 ;  /* 0x000003fd0000780c */ /* 0x000fd60000f24470 */
[----:B------:R-:W-:Y:S04]  /*0260*/  @P0 LDS R3, [R2+0x4] ;  /* 0x0000040002030984 */ /* 0x000fe80000000800 */
[----:B------:R-:W0:Y:S02]  /*0270*/  @P0 LDS R4, [R2] ;  /* 0x0000000002040984 */ /* 0x000e240000000800 */
[----:B0-----:R-:W-:-:S05]  /*0280*/  @P0 FADD R3, R3, R4 ;  /* 0x0000000403030221 */ /* 0x001fca0000000000 */
[----:B------:R-:W-:Y:S01]  /*0290*/  @P0 STS [R2], R3 ;  /* 0x0000000302000388 */ /* 0x000fe20000000800 */
[----:B------:R-:W-:Y:S01]  /*02a0*/  BAR.SYNC.DEFER_BLOCKING 0x0 ;  /* 0x0000000000007b1d */ /* 0x000fe20000010000 */
[----:B------:R-:W-:-:S04]  /*02b0*/  LOP3.LUT P0, RZ, R0, 0x7, RZ, 0xc0, !PT ;  /* 0x0000000700ff7812 */ /* 0x000fc8000780c0ff */
[----:B------:R-:W-:Y:S01]  /*02c0*/  ISETP.GT.U32.OR P0, PT, R0, 0x3fb, P0 ;  /* 0x000003fb0000780c */ /* 0x000fe20000704470 */
[----:B------:R-:W-:Y:S04]  /*02d0*/  @!P1 LDS R4, [R2+0x8] ;  /* 0x0000080002049984 */ /* 0x000fe80000000800 */
[----:B------:R-:W0:Y:S02]  /*02e0*/  @!P1 LDS R5, [R2] ;  /* 0x0000000002059984 */ /* 0x000e240000000800 */
[----:B0-----:R-:W-:-:S05]  /*02f0*/  @!P1 FADD R5, R4, R5 ;  /* 0x0000000504059221 */ /* 0x001fca0000000000 */
[----:B------:R-:W-:Y:S01]  /*0300*/  @!P1 STS [R2], R5 ;  /* 0x0000000502009388 */ /* 0x000fe20000000800 */
        /* <DEDUP_REMOVED lines=43> */
[----:B------:R-:W-:-:S05]  /*05c0*/  ISETP.NE.AND P1, PT, R0, RZ, PT ;  /* 0x000000ff0000720c */ /* 0x000fca0003f25270 */
[----:B------:R-:W-:Y:S04]  /*05d0*/  @!P0 LDS R4, [R2+0x400] ;  /* 0x0004000002048984 */ /* 0x000fe80000000800 */
[----:B------:R-:W0:Y:S02]  /*05e0*/  @!P0 LDS R7, [R2] ;  /* 0x0000000002078984 */ /* 0x000e240000000800 */
[----:B0-----:R-:W-:-:S05]  /*05f0*/  @!P0 FADD R7, R4, R7 ;  /* 0x0000000704078221 */ /* 0x001fca0000000000 */
[----:B------:R-:W-:Y:S01]  /*0600*/  @!P0 STS [R2], R7 ;  /* 0x0000000702008388 */ /* 0x000fe20000000800 */
[----:B------:R-:W-:Y:S06]  /*0610*/  BAR.SYNC.DEFER_BLOCKING 0x0 ;  /* 0x0000000000007b1d */ /* 0x000fec0000010000 */
[----:B------:R-:W-:Y:S04]  /*0620*/  @!P1 LDS R0, [UR4+0x800] ;  /* 0x00080004ff009984 */ /* 0x000fe80008000800 */
[----:B------:R-:W0:Y:S02]  /*0630*/  @!P1 LDS R3, [R2] ;  /* 0x0000000002039984 */ /* 0x000e240000000800 */
[----:B0-----:R-:W-:-:S05]  /*0640*/  @!P1 FADD R3, R0, R3 ;  /* 0x0000000300039221 */ /* 0x001fca0000000000 */
[----:B------:R0:W-:Y:S01]  /*0650*/  @!P1 STS [R2], R3 ;  /* 0x0000000302009388 */ /* 0x0001e20000000800 */
[----:B------:R-:W-:Y:S06]  /*0660*/  BAR.SYNC.DEFER_BLOCKING 0x0 ;  /* 0x0000000000007b1d */ /* 0x000fec0000010000 */
[----:B------:R-:W-:Y:S05]  /*0670*/  @P1 EXIT ;  /* 0x000000000000194d */ /* 0x000fea0003800000 */
[----:B------:R-:W1:Y:S01]  /*0680*/  LDS R5, [UR4] ;  /* 0x00000004ff057984 */ /* 0x000e620008000800 */
[----:B0-----:R-:W1:Y:S03]  /*0690*/  LDC.64 R2, c[0x0][0x390] ;  /* 0x0000e400ff027b82 */ /* 0x001e660000000a00 */
[----:B-1----:R-:W-:Y:S01]  /*06a0*/  STG.E desc[UR6][R2.64], R5 ;  /* 0x0000000502007986 */ /* 0x002fe2000c101906 */
[----:B------:R-:W-:Y:S05]  /*06b0*/  EXIT ;  /* 0x000000000000794d */ /* 0x000fea0003800000 */
.L_x_16:
[C---:B------:R-:W-:Y:S02]  /*06c0*/  ISETP.GT.U32.AND P0, PT, R0.reuse, 0x1ff, PT ;  /* 0x000001ff0000780c */ /* 0x040fe40003f04070 */
[----:B------:R-:W-:-:S11]  /*06d0*/  ISETP.GT.U32.AND P1, PT, R0, 0xff, PT ;  /* 0x000000ff0000780c */ /* 0x000fd60003f24070 */
[----:B------:R-:W-:Y:S04]  /*06e0*/  @!P0 LDS R3, [R2+0x800] ;  /* 0x0008000002038984 */ /* 0x000fe80000000800 */
[----:B------:R-:W0:Y:S02]  /*06f0*/  @!P0 LDS R4, [R2] ;  /* 0x0000000002048984 */ /* 0x000e240000000800 */
[----:B0-----:R-:W-:-:S05]  /*0700*/  @!P0 FADD R3, R3, R4 ;  /* 0x0000000403038221 */ /* 0x001fca0000000000 */
[----:B------:R-:W-:Y:S01]  /*0710*/  @!P0 STS [R2], R3 ;  /* 0x0000000302008388 */ /* 0x000fe20000000800 */
[----:B------:R-:W-:Y:S01]  /*0720*/  BAR.SYNC.DEFER_BLOCKING 0x0 ;  /* 0x0000000000007b1d */ /* 0x000fe20000010000 */
[----:B------:R-:W-:-:S05]  /*0730*/  ISETP.GT.U32.AND P0, PT, R0, 0x7f, PT ;  /* 0x0000007f0000780c */ /* 0x000fca0003f04070 */
        /* <DEDUP_REMOVED lines=57> */
.L_x_17:
[----:B------:R-:W0:Y:S01]  /*0ad0*/  LDS R2, [R2] ;  /* 0x0000000002027984 */ /* 0x000e220000000800 */
[----:B------:R-:W-:Y:S01]  /*0ae0*/  BAR.SYNC.DEFER_BLOCKING 0x0 ;  /* 0x0000000000007b1d */ /* 0x000fe20000010000 */
[----:B------:R-:W-:-:S05]  /*0af0*/  ISETP.GT.U32.AND P0, PT, R0, 0x1f, PT ;  /* 0x0000001f0000780c */ /* 0x000fca0003f04070 */
[----:B0-----:R-:W0:Y:S02]  /*0b00*/  SHFL.DOWN PT, R3, R2, 0x10, 0x1f ;  /* 0x0a001f0002037f89 */ /* 0x001e2400000e0000 */
[----:B0-----:R-:W-:-:S05]  /*0b10*/  FADD R3, R2, R3 ;  /* 0x0000000302037221 */ /* 0x001fca0000000000 */
[----:B------:R-:W0:Y:S02]  /*0b20*/  SHFL.DOWN PT, R4, R3, 0x8, 0x1f ;  /* 0x09001f0003047f89 */ /* 0x000e2400000e0000 */
[----:B0-----:R-:W-:-:S05]  /*0b30*/  FADD R4, R3, R4 ;  /* 0x0000000403047221 */ /* 0x001fca0000000000 */
[----:B------:R-:W0:Y:S02]  /*0b40*/  SHFL.DOWN PT, R5, R4, 0x4, 0x1f ;  /* 0x08801f0004057f89 */ /* 0x000e2400000e0000 */
[----:B0-----:R-:W-:-:S05]  /*0b50*/  FADD R5, R4, R5 ;  /* 0x0000000504057221 */ /* 0x001fca0000000000 */
[----:B------:R-:W0:Y:S02]  /*0b60*/  SHFL.DOWN PT, R6, R5, 0x2, 0x1f ;  /* 0x08401f0005067f89 */ /* 0x000e2400000e0000 */
[----:B0-----:R-:W-:-:S05]  /*0b70*/  FADD R6, R5, R6 ;  /* 0x0000000605067221 */ /* 0x001fca0000000000 */
[----:B------:R-:W0:Y:S02]  /*0b80*/  SHFL.DOWN PT, R7, R6, 0x1, 0x1f ;  /* 0x08201f0006077f89 */ /* 0x000e2400000e0000 */
[----:B0-----:R-:W-:Y:S01]  /*0b90*/  FADD R7, R6, R7 ;  /* 0x0000000706077221 */ /* 0x001fe20000000000 */
[----:B------:R-:W-:Y:S06]  /*0ba0*/  @P0 BRA `(.L_x_3) ;  /* 0x0000000000340947 */ /* 0x000fec0003800000 */
[----:B------:R-:W-:-:S03]  /*0bb0*/  UMOV UR4, 0xffffffff ;  /* 0xffffffff00047882 */ /* 0x000fc60000000000 */
[----:B------:R-:W-:Y:S05]  /*0bc0*/  BRA.DIV UR4, `(.L_x_4) ;  /* 0x0000000204487947 */ /* 0x000fea000b800000 */
.L_x_7:
[----:B------:R-:W-:Y:S01]  /*0bd0*/  UMOV UR4, 0xffffffff ;  /* 0xffffffff00047882 */ /* 0x000fe20000000000 */
[----:B------:R-:W-:Y:S02]  /*0be0*/  MOV R5, 0x7fc00000 ;  /* 0x7fc0000000057802 */ /* 0x000fe40000000f00 */
[----:B------:R-:W-:Y:S05]  /*0bf0*/  BRA.DIV UR4, `(.L_x_5) ;  /* 0x00000002045c7947 */ /* 0x000fea000b800000 */
[----:B------:R-:W0:Y:S02]  /*0c00*/  SHFL.DOWN PT, R2, R5, 0x8, 0x1f ;  /* 0x09001f0005027f89 */ /* 0x000e2400000e0000 */
[----:B0-----:R-:W-:-:S05]  /*0c10*/  FADD R2, R2, +QNAN ;  /* 0x7fc0000002027421 */ /* 0x001fca0000000000 */
[----:B------:R-:W0:Y:S02]  /*0c20*/  SHFL.DOWN PT, R3, R2, 0x4, 0x1f ;  /* 0x08801f0002037f89 */ /* 0x000e2400000e0000 */
[----:B0-----:R-:W-:-:S05]  /*0c30*/  FADD R3, R2, R3 ;  /* 0x0000000302037221 */ /* 0x001fca0000000000 */
[----:B------:R-:W0:Y:S02]  /*0c40*/  SHFL.DOWN PT, R4, R3, 0x2, 0x1f ;  /* 0x08401f0003047f89 */ /* 0x000e2400000e0000 */
[----:B0-----:R-:W-:-:S05]  /*0c50*/  FADD R4, R3, R4 ;  /* 0x0000000403047221 */ /* 0x001fca0000000000 */
[----:B------:R0:W1:Y:S02]  /*0c60*/  SHFL.DOWN PT, R7, R4, 0x1, 0x1f ;  /* 0x08201f0004077f89 */ /* 0x00006400000e0000 */
.L_x_13:
[----:B-1----:R-:W-:-:S07]  /*0c70*/  FADD R7, R4, R7 ;  /* 0x0000000704077221 */ /* 0x002fce0000000000 */
.L_x_3:
[----:B------:R-:W-:Y:S05]  /*0c80*/  WARPSYNC.ALL ;  /* 0x0000000000007948 */ /* 0x000fea0003800000 */
[----:B------:R-:W-:Y:S01]  /*0c90*/  BAR.SYNC.DEFER_BLOCKING 0x0 ;  /* 0x0000000000007b1d */ /* 0x000fe20000010000 */
[----:B------:R-:W-:-:S13]  /*0ca0*/  ISETP.NE.AND P0, PT, R0, RZ, PT ;  /* 0x000000ff0000720c */ /* 0x000fda0003f05270 */
[----:B------:R-:W-:Y:S05]  /*0cb0*/  @P0 EXIT ;  /* 0x000000000000094d */ /* 0x000fea0003800000 */
[----:B------:R-:W1:Y:S02]  /*0cc0*/  LDC.64 R2, c[0x0][0x390] ;  /* 0x0000e400ff027b82 */ /* 0x000e640000000a00 */
[----:B-1----:R-:W-:Y:S01]  /*0cd0*/  STG.E desc[UR6][R2.64], R7 ;  /* 0x0000000702007986 */ /* 0x002fe2000c101906 */
[----:B------:R-:W-:Y:S05]  /*0ce0*/  EXIT ;  /* 0x000000000000794d */ /* 0x000fea0003800000 */
.L_x_4:
[----:B------:R-:W-:Y:S02]  /*0cf0*/  HFMA2 R6, -RZ, RZ, 0, 9.5367431640625e-07 ;  /* 0x00000010ff067431 */ /* 0x000fe400000001ff */
[----:B------:R-:W-:Y:S01]  /*0d00*/  IMAD.MOV.U32 R2, RZ, RZ, R0 ;  /* 0x000000ffff027224 */ /* 0x000fe200078e0000 */
[----:B------:R-:W-:Y:S01]  /*0d10*/  MOV R5, 0xffffffff ;  /* 0xffffffff00057802 */ /* 0x000fe20000000f00 */
[----:B------:R-:W-:-:S07]  /*0d20*/  IMAD.MOV.U32 R9, RZ, RZ, 0x1f ;  /* 0x0000001fff097424 */ /* 0x000fce00078e00ff */
[----:B------:R-:W-:Y:S05]  /*0d30*/  WARPSYNC.COLLECTIVE R5, `(.L_x_6) ;  /* 0x0000000005087348 */ /* 0x000fea0003c00000 */
[----:B------:R0:W1:Y:S02]  /*0d40*/  SHFL.DOWN P0, R7, R2, R6, R9 ;  /* 0x0800000602077389 */ /* 0x0000640000000009 */
[----:B01----:R-:W-:Y:S05]  /*0d50*/  ENDCOLLECTIVE ;  /* 0x000000000000791b */ /* 0x003fea0003800000 */
.L_x_6:
[----:B------:R-:W-:Y:S05]  /*0d60*/  BRA `(.L_x_7) ;  /* 0xfffffffc00987947 */ /* 0x000fea000383ffff */
.L_x_5:
[----:B------:R-:W-:Y:S01]  /*0d70*/  HFMA2 R6, -RZ, RZ, 0, 4.76837158203125e-07 ;  /* 0x00000008ff067431 */ /* 0x000fe200000001ff */
[----:B------:R-:W-:Y:S01]  /*0d80*/  BSSY B0, `(.L_x_8) ;  /* 0x0000007000007945 */ /* 0x000fe20003800000 */
[----:B------:R-:W-:Y:S01]  /*0d90*/  IMAD.MOV.U32 R2, RZ, RZ, R5 ;  /* 0x000000ffff027224 */ /* 0x000fe200078e0005 */
[----:B------:R-:W-:Y:S01]  /*0da0*/  MOV R5, 0xffffffff ;  /* 0xffffffff00057802 */ /* 0x000fe20000000f00 */
[----:B------:R-:W-:-:S07]  /*0db0*/  IMAD.MOV.U32 R9, RZ, RZ, 0x1f ;  /* 0x0000001fff097424 */ /* 0x000fce00078e00ff */
[----:B------:R-:W-:Y:S05]  /*0dc0*/  WARPSYNC.COLLECTIVE R5, `(.L_x_9) ;  /* 0x0000000005087348 */ /* 0x000fea0003c00000 */
[----:B------:R0:W1:Y:S02]  /*0dd0*/  SHFL.DOWN P0, R7, R2, R6, R9 ;  /* 0x0800000602077389 */ /* 0x0000640000000009 */
[----:B01----:R-:W-:Y:S05]  /*0de0*/  ENDCOLLECTIVE ;  /* 0x000000000000791b */ /* 0x003fea0003800000 */
.L_x_9:
[----:B------:R-:W-:Y:S05]  /*0df0*/  BSYNC B0 ;  /* 0x0000000000007941 */ /* 0x000fea0003800000 */
.L_x_8:
[----:B------:R-:W-:Y:S02]  /*0e00*/  IMAD.MOV.U32 R2, RZ, RZ, R7 ;  /* 0x000000ffff027224 */ /* 0x000fe400078e0007 */
[----:B------:R-:W-:Y:S02]  /*0e10*/  HFMA2 R6, -RZ, RZ, 0, 2.384185791015625e-07 ;  /* 0x00000004ff067431 */ /* 0x000fe400000001ff */
[----:B------:R-:W-:Y:S01]  /*0e20*/  IMAD.MOV.U32 R9, RZ, RZ, 0x1f ;  /* 0x0000001fff097424 */ /* 0x000fe200078e00ff */
[----:B------:R-:W-:Y:S01]  /*0e30*/  MOV R5, 0xffffffff ;  /* 0xffffffff00057802 */ /* 0x000fe20000000f00 */
[----:B------:R-:W-:-:S07]  /*0e40*/  FADD R2, R2, +QNAN ;  /* 0x7fc0000002027421 */ /* 0x000fce0000000000 */
[----:B------:R-:W-:Y:S05]  /*0e50*/  WARPSYNC.COLLECTIVE R5, `(.L_x_10) ;  /* 0x0000000005087348 */ /* 0x000fea0003c00000 */
[----:B------:R0:W1:Y:S02]  /*0e60*/  SHFL.DOWN P0, R7, R2, R6, R9 ;  /* 0x0800000602077389 */ /* 0x0000640000000009 */
[----:B01----:R-:W-:Y:S05]  /*0e70*/  ENDCOLLECTIVE ;  /* 0x000000000000791b */ /* 0x003fea0003800000 */
.L_x_10:
[----:B------:R-:W-:Y:S02]  /*0e80*/  IMAD.MOV.U32 R6, RZ, RZ, 0x2 ;  /* 0x00000002ff067424 */ /* 0x000fe400078e00ff */
[----:B------:R-:W-:-:S04]  /*0e90*/  IMAD.MOV.U32 R3, RZ, RZ, R7 ;  /* 0x000000ffff037224 */ /* 0x000fc800078e0007 */
[----:B------:R-:W-:-:S05]  /*0ea0*/  FADD R3, R2, R3 ;  /* 0x0000000302037221 */ /* 0x000fca0000000000 */
[----:B------:R-:W-:-:S07]  /*0eb0*/  MOV R2, R3 ;  /* 0x0000000300027202 */ /* 0x000fce0000000f00 */
[----:B------:R-:W-:Y:S05]  /*0ec0*/  WARPSYNC.COLLECTIVE R5, `(.L_x_11) ;  /* 0x0000000005087348 */ /* 0x000fea0003c00000 */
[----:B------:R0:W1:Y:S02]  /*0ed0*/  SHFL.DOWN P0, R7, R2, R6, R9 ;  /* 0x0800000602077389 */ /* 0x0000640000000009 */
[----:B01----:R-:W-:Y:S05]  /*0ee0*/  ENDCOLLECTIVE ;  /* 0x000000000000791b */ /* 0x003fea0003800000 */
.L_x_11:
[----:B------:R-:W-:Y:S01]  /*0ef0*/  HFMA2 R6, -RZ, RZ, 0, 5.9604644775390625e-08 ;  /* 0x00000001ff067431 */ /* 0x000fe200000001ff */
[----:B------:R-:W-:-:S05]  /*0f00*/  MOV R4, R7 ;  /* 0x0000000700047202 */ /* 0x000fca0000000f00 */
[----:B------:R-:W-:-:S04]  /*0f10*/  FADD R4, R3, R4 ;  /* 0x0000000403047221 */ /* 0x000fc80000000000 */
[----:B------:R-:W-:-:S07]  /*0f20*/  IMAD.MOV.U32 R2, RZ, RZ, R4 ;  /* 0x000000ffff027224 */ /* 0x000fce00078e0004 */
[----:B------:R-:W-:Y:S05]  /*0f30*/  WARPSYNC.COLLECTIVE R5, `(.L_x_12) ;  /* 0x0000000005087348 */ /* 0x000fea0003c00000 */
[----:B------:R0:W1:Y:S02]  /*0f40*/  SHFL.DOWN P0, R7, R2, R6, R9 ;  /* 0x0800000602077389 */ /* 0x0000640000000009 */
[----:B01----:R-:W-:Y:S05]  /*0f50*/  ENDCOLLECTIVE ;  /* 0x000000000000791b */ /* 0x003fea0003800000 */
.L_x_12:
[----:B------:R-:W-:Y:S05]  /*0f60*/  BRA `(.L_x_13) ;  /* 0xfffffffc00407947 */ /* 0x000fea000383ffff */
.L_x_14:
[----:B------:R-:W-:-:S00]  /*0f70*/  BRA `(.L_x_14) ;  /* 0xfffffffc00fc7947 */ /* 0x000fc0000383ffff */
[----:B------:R-:W-:-:S00]  /*0f80*/  NOP ;  /* 0x0000000000007918 */ /* 0x000fc00000000000 */
[----:B------:R-:W-:-:S00]  /*0f90*/  NOP ;  /* 0x0000000000007918 */ /* 0x000fc00000000000 */
[----:B------:R-:W-:-:S00]  /*0fa0*/  NOP ;  /* 0x0000000000007918 */ /* 0x000fc00000000000 */
[----:B------:R-:W-:-:S00]  /*0fb0*/  NOP ;  /* 0x0000000000007918 */ /* 0x000fc00000000000 */
[----:B------:R-:W-:-:S00]  /*0fc0*/  NOP ;  /* 0x0000000000007918 */ /* 0x000fc00000000000 */
[----:B------:R-:W-:-:S00]  /*0fd0*/  NOP ;  /* 0x0000000000007918 */ /* 0x000fc00000000000 */
[----:B------:R-:W-:-:S00]  /*0fe0*/  NOP ;  /* 0x0000000000007918 */ /* 0x000fc00000000000 */
[----:B------:R-:W-:-:S00]  /*0ff0*/  NOP ;  /* 0x0000000000007918 */ /* 0x000fc00000000000 */
.L_x_19:


//--------------------- .nv.shared._Z9addKernelILi1024EEvPfiS0_i --------------------------
	.section	.nv.shared._Z9addKernelILi1024EEvPfiS0_i,"aw",@nobits
	.sectionflags	@""
	.align	4
.nv.shared._Z9addKernelILi1024EEvPfiS0_i:
	.zero		5120


//--------------------- .nv.shared.reserved.0     --------------------------
	.section	.nv.shared.reserved.0,"aw",@nobits
	.weak		__nv_reservedSMEM_offset_0_alias
	.size		__nv_reservedSMEM_offset_0_alias, 0, 64
	.other		__nv_reservedSMEM_offset_0_alias,@"STO_CUDA_RESERVED_SHARED STV_DEFAULT"
__nv_reservedSMEM_offset_0_alias:
	.zero		0
	.zero		64


//--------------------- .nv.constant0._Z9addKernelILi1024EEvPfiS0_i --------------------------
	.section	.nv.constant0._Z9addKernelILi1024EEvPfiS0_i,"a",@progbits
	.sectionflags	@""
	.align	4
.nv.constant0._Z9addKernelILi1024EEvPfiS0_i:
	.zero		924


//--------------------- SYMBOLS --------------------------

	.type		.nv.reservedSmem.offset0,@object
	.size		.nv.reservedSmem.offset0,0x4
	.type		.nv.reservedSmem.cap,@object
	.size		.nv.reservedSmem.cap,0x4
